	.headerflags	@"EF_CUDA_TEXMODE_UNIFIED EF_CUDA_64BIT_ADDRESS EF_CUDA_ACCELERATORS EF_CUDA_SM90 EF_CUDA_VIRTUAL_SM(EF_CUDA_SM90)"
	.elftype	@"ET_EXEC"


//--------------------- .nv.info                  --------------------------
	.section	.nv.info,"",@"SHT_CUDA_INFO"
	.align	4


	//----- nvinfo : EIATTR_REGCOUNT
	.align		4
        /*0000*/ 	.byte	0x04, 0x2f
        /*0002*/ 	.short	(.L_3 - .L_2)
	.align		4
.L_2:
        /*0004*/ 	.word	index@(triton_poi_fused__native_batch_norm_legit_no_training_relu_9)
        /*0008*/ 	.word	0x00000013


	//----- nvinfo : EIATTR_MIN_STACK_SIZE
	.align		4
.L_3:
        /*000c*/ 	.byte	0x04, 0x12
        /*000e*/ 	.short	(.L_5 - .L_4)
	.align		4
.L_4:
        /*0010*/ 	.word	index@(triton_poi_fused__native_batch_norm_legit_no_training_relu_9)
        /*0014*/ 	.word	0x00000000


	//----- nvinfo : EIATTR_FRAME_SIZE
	.align		4
.L_5:
        /*0018*/ 	.byte	0x04, 0x11
        /*001a*/ 	.short	(.L_7 - .L_6)
	.align		4
.L_6:
        /*001c*/ 	.word	index@(triton_poi_fused__native_batch_norm_legit_no_training_relu_9)
        /*0020*/ 	.word	0x00000000


	//----- nvinfo : EIATTR_MIN_STACK_SIZE
	.align		4
.L_7:
        /*0024*/ 	.byte	0x04, 0x12
        /*0026*/ 	.short	(.L_9 - .L_8)
	.align		4
.L_8:
        /*0028*/ 	.word	index@(triton_poi_fused__native_batch_norm_legit_no_training_relu_9)
        /*002c*/ 	.word	0x00000000
.L_9:


//--------------------- .nv.info.triton_poi_fused__native_batch_norm_legit_no_training_relu_9 --------------------------
	.section	.nv.info.triton_poi_fused__native_batch_norm_legit_no_training_relu_9,"",@"SHT_CUDA_INFO"
	.sectionflags	@""
	.align	4


	//----- nvinfo : EIATTR_CUDA_API_VERSION
	.align		4
        /*0000*/ 	.byte	0x04, 0x37
        /*0002*/ 	.short	(.L_11 - .L_10)
.L_10:
        /*0004*/ 	.word	0x0000007c


	//----- nvinfo : EIATTR_KPARAM_INFO
	.align		4
.L_11:
        /*0008*/ 	.byte	0x04, 0x17
        /*000a*/ 	.short	(.L_13 - .L_12)
.L_12:
        /*000c*/ 	.word	0x00000000
        /*0010*/ 	.short	0x0006
        /*0012*/ 	.short	0x0030
        /*0014*/ 	.byte	0x00, 0xf0, 0x11, 0x00


	//----- nvinfo : EIATTR_KPARAM_INFO
	.align		4
.L_13:
        /*0018*/ 	.byte	0x04, 0x17
        /*001a*/ 	.short	(.L_15 - .L_14)
.L_14:
        /*001c*/ 	.word	0x00000000
        /*0020*/ 	.short	0x0005
        /*0022*/ 	.short	0x0028
        /*0024*/ 	.byte	0x00, 0xf4, 0x21, 0x00


	//----- nvinfo : EIATTR_KPARAM_INFO
	.align		4
.L_15:
        /*0028*/ 	.byte	0x04, 0x17
        /*002a*/ 	.short	(.L_17 - .L_16)
.L_16:
        /*002c*/ 	.word	0x00000000
        /*0030*/ 	.short	0x0004
        /*0032*/ 	.short	0x0020
        /*0034*/ 	.byte	0x00, 0xf4, 0x21, 0x00


	//----- nvinfo : EIATTR_KPARAM_INFO
	.align		4
.L_17:
        /*0038*/ 	.byte	0x04, 0x17
        /*003a*/ 	.short	(.L_19 - .L_18)
.L_18:
        /*003c*/ 	.word	0x00000000
        /*0040*/ 	.short	0x0003
        /*0042*/ 	.short	0x0018
        /*0044*/ 	.byte	0x00, 0xf4, 0x21, 0x00


	//----- nvinfo : EIATTR_KPARAM_INFO
	.align		4
.L_19:
        /*0048*/ 	.byte	0x04, 0x17
        /*004a*/ 	.short	(.L_21 - .L_20)
.L_20:
        /*004c*/ 	.word	0x00000000
        /*0050*/ 	.short	0x0002
        /*0052*/ 	.short	0x0010
        /*0054*/ 	.byte	0x00, 0xf4, 0x21, 0x00


	//----- nvinfo : EIATTR_KPARAM_INFO
	.align		4
.L_21:
        /*0058*/ 	.byte	0x04, 0x17
        /*005a*/ 	.short	(.L_23 - .L_22)
.L_22:
        /*005c*/ 	.word	0x00000000
        /*0060*/ 	.short	0x0001
        /*0062*/ 	.short	0x0008
        /*0064*/ 	.byte	0x00, 0xf4, 0x21, 0x00


	//----- nvinfo : EIATTR_KPARAM_INFO
	.align		4
.L_23:
        /*0068*/ 	.byte	0x04, 0x17
        /*006a*/ 	.short	(.L_25 - .L_24)
.L_24:
        /*006c*/ 	.word	0x00000000
        /*0070*/ 	.short	0x0000
        /*0072*/ 	.short	0x0000
        /*0074*/ 	.byte	0x00, 0xf4, 0x21, 0x00


	//----- nvinfo : EIATTR_SPARSE_MMA_MASK
	.align		4
.L_25:
        /*0078*/ 	.byte	0x03, 0x50
        /*007a*/ 	.short	0x0000


	//----- nvinfo : EIATTR_MAXREG_COUNT
	.align		4
        /*007c*/ 	.byte	0x03, 0x1b
        /*007e*/ 	.short	0x00ff


	//----- nvinfo : EIATTR_EXIT_INSTR_OFFSETS
	.align		4
        /*0080*/ 	.byte	0x04, 0x1c
        /*0082*/ 	.short	(.L_27 - .L_26)


	//   ....[0]....
.L_26:
        /*0084*/ 	.word	0x00000400


	//----- nvinfo : EIATTR_REQNTID
	.align		4
.L_27:
        /*0088*/ 	.byte	0x04, 0x10
        /*008a*/ 	.short	(.L_29 - .L_28)
.L_28:
        /*008c*/ 	.word	0x00000080
        /*0090*/ 	.word	0x00000001
        /*0094*/ 	.word	0x00000001


	//----- nvinfo : EIATTR_CBANK_PARAM_SIZE
	.align		4
.L_29:
        /*0098*/ 	.byte	0x03, 0x19
        /*009a*/ 	.short	0x0034


	//----- nvinfo : EIATTR_PARAM_CBANK
	.align		4
        /*009c*/ 	.byte	0x04, 0x0a
        /*009e*/ 	.short	(.L_31 - .L_30)
	.align		4
.L_30:
        /*00a0*/ 	.word	index@(.nv.constant0.triton_poi_fused__native_batch_norm_legit_no_training_relu_9)
        /*00a4*/ 	.short	0x0210
        /*00a6*/ 	.short	0x0034


	//----- nvinfo : EIATTR_SW_WAR
	.align		4
.L_31:
        /*00a8*/ 	.byte	0x04, 0x36
        /*00aa*/ 	.short	(.L_33 - .L_32)
.L_32:
        /*00ac*/ 	.word	0x00000008
.L_33:


//--------------------- .nv.callgraph             --------------------------
	.section	.nv.callgraph,"",@"SHT_CUDA_CALLGRAPH"
	.align	4
	.sectionentsize	8
	.align		4
        /*0000*/ 	.word	0x00000000
	.align		4
        /*0004*/ 	.word	0xffffffff
	.align		4
        /*0008*/ 	.word	0x00000000
	.align		4
        /*000c*/ 	.word	0xfffffffe
	.align		4
        /*0010*/ 	.word	0x00000000
	.align		4
        /*0014*/ 	.word	0xfffffffd
	.align		4
        /*0018*/ 	.word	0x00000000
	.align		4
        /*001c*/ 	.word	0xfffffffc


//--------------------- .nv.constant4             --------------------------
	.section	.nv.constant4,"a",@progbits
	.align	8
	.align		8
.nv.constant4:
        /*0000*/ 	.dword	_$_str
	.align		8
        /*0008*/ 	.dword	_$_str_$_2


//--------------------- .text.triton_poi_fused__native_batch_norm_legit_no_training_relu_9 --------------------------
	.section	.text.triton_poi_fused__native_batch_norm_legit_no_training_relu_9,"ax",@progbits
	.align	128
        .global         triton_poi_fused__native_batch_norm_legit_no_training_relu_9
        .type           triton_poi_fused__native_batch_norm_legit_no_training_relu_9,@function
        .size           triton_poi_fused__native_batch_norm_legit_no_training_relu_9,(.L_x_1 - triton_poi_fused__native_batch_norm_legit_no_training_relu_9)
        .other          triton_poi_fused__native_batch_norm_legit_no_training_relu_9,@"STO_CUDA_ENTRY STV_DEFAULT"
triton_poi_fused__native_batch_norm_legit_no_training_relu_9:
.text.triton_poi_fused__native_batch_norm_legit_no_training_relu_9:
[----:B------:R-:W-:Y:S01]  /*0000*/  LDC R1, c[0x0][0x28] ;  /* 0x00000a00ff017b82 */ /* 0x000fe20000000800 */
[----:B------:R-:W1:Y:S07]  /*0010*/  S2R R0, SR_TID.X ;  /* 0x0000000000007919 */ /* 0x000e6e0000002100 */
[----:B------:R-:W2:Y:S01]  /*0020*/  LDC.64 R10, c[0x0][0x220] ;  /* 0x00008800ff0a7b82 */ /* 0x000ea20000000a00 */
[----:B------:R-:W-:Y:S01]  /*0030*/  ULDC.64 UR4, c[0x0][0x208] ;  /* 0x0000820000047ab9 */ /* 0x000fe20000000a00 */
[----:B------:R-:W3:Y:S06]  /*0040*/  S2R R5, SR_CTAID.X ;  /* 0x0000000000057919 */ /* 0x000eec0000002500 */
[----:B------:R-:W4:Y:S08]  /*0050*/  LDC.64 R8, c[0x0][0x218] ;  /* 0x00008600ff087b82 */ /* 0x000f300000000a00 */
[----:B------:R-:W5:Y:S08]  /*0060*/  LDC.64 R14, c[0x0][0x230] ;  /* 0x00008c00ff0e7b82 */ /* 0x000f700000000a00 */
[----:B------:R-:W4:Y:S01]  /*0070*/  LDC.64 R12, c[0x0][0x228] ;  /* 0x00008a00ff0c7b82 */ /* 0x000f220000000a00 */
[----:B-1----:R-:W-:-:S02]  /*0080*/  SHF.L.U32 R0, R0, 0x2, RZ ;  /* 0x0000000200007819 */ /* 0x002fc400000006ff */
[----:B---3--:R-:W-:Y:S02]  /*0090*/  SHF.R.S32.HI R3, RZ, 0x16, R5 ;  /* 0x00000016ff037819 */ /* 0x008fe40000011405 */
[----:B------:R-:W-:Y:S02]  /*00a0*/  LOP3.LUT R0, R0, 0x1fc, RZ, 0xc0, !PT ;  /* 0x000001fc00007812 */ /* 0x000fe400078ec0ff */
[----:B------:R-:W-:Y:S02]  /*00b0*/  SGXT R3, R3, 0x1 ;  /* 0x000000010303781a */ /* 0x000fe40000000200 */
[----:B------:R-:W-:-:S04]  /*00c0*/  LEA R0, R5, R0, 0x9 ;  /* 0x0000000005007211 */ /* 0x000fc800078e48ff */
[----:B------:R-:W-:-:S04]  /*00d0*/  LEA.HI R3, R3, R0, RZ, 0x6 ;  /* 0x0000000003037211 */ /* 0x000fc800078f30ff */
[----:B------:R-:W-:-:S05]  /*00e0*/  SHF.R.S32.HI R3, RZ, 0x6, R3 ;  /* 0x00000006ff037819 */ /* 0x000fca0000011403 */
[----:B------:R-:W-:-:S05]  /*00f0*/  IMAD.HI R2, R3, 0x2aaaaaab, RZ ;  /* 0x2aaaaaab03027827 */ /* 0x000fca00078e02ff */
[----:B------:R-:W-:-:S04]  /*0100*/  SHF.R.U32.HI R5, RZ, 0x1f, R2 ;  /* 0x0000001fff057819 */ /* 0x000fc80000011602 */
[----:B------:R-:W-:Y:S02]  /*0110*/  LEA.HI R2, R2, R5, RZ, 0x1b ;  /* 0x0000000502027211 */ /* 0x000fe400078fd8ff */
[----:B------:R-:W1:Y:S03]  /*0120*/  LDC.64 R4, c[0x0][0x210] ;  /* 0x00008400ff047b82 */ /* 0x000e660000000a00 */
[----:B------:R-:W-:-:S04]  /*0130*/  IMAD R3, R2, -0xc0, R3 ;  /* 0xffffff4002037824 */ /* 0x000fc800078e0203 */
[----:B--2---:R-:W-:-:S06]  /*0140*/  IMAD.WIDE R10, R3, 0x4, R10 ;  /* 0x00000004030a7825 */ /* 0x004fcc00078e020a */
[----:B------:R-:W2:Y:S01]  /*0150*/  LDG.E.EL R10, desc[UR4][R10.64] ;  /* 0x000000040a0a7981 */ /* 0x000ea2000c2e1900 */
[----:B----4-:R-:W-:-:S05]  /*0160*/  IMAD.WIDE R8, R3, 0x4, R8 ;  /* 0x0000000403087825 */ /* 0x010fca00078e0208 */
[----:B------:R3:W4:Y:S01]  /*0170*/  LDG.E.EL R2, desc[UR4][R8.64] ;  /* 0x0000000408027981 */ /* 0x000722000c2e1900 */
[----:B-1----:R-:W-:-:S04]  /*0180*/  IMAD.WIDE R4, R0, 0x4, R4 ;  /* 0x0000000400047825 */ /* 0x002fc800078e0204 */
[C---:B-----5:R-:W-:Y:S01]  /*0190*/  IMAD.WIDE R14, R3.reuse, 0x4, R14 ;  /* 0x00000004030e7825 */ /* 0x060fe200078e020e */
[----:B------:R-:W-:Y:S01]  /*01a0*/  HFMA2.MMA R16, -RZ, RZ, 1.625, 0 ;  /* 0x3e800000ff107435 */ /* 0x000fe200000001ff */
[----:B------:R-:W4:Y:S01]  /*01b0*/  LDG.E.128 R4, desc[UR4][R4.64] ;  /* 0x0000000404047981 */ /* 0x000f22000c1e1d00 */
[----:B---3--:R-:W1:Y:S01]  /*01c0*/  LDC.64 R8, c[0x0][0x238] ;  /* 0x00008e00ff087b82 */ /* 0x008e620000000a00 */
[----:B0-----:R-:W-:Y:S02]  /*01d0*/  IMAD.WIDE R12, R3, 0x4, R12 ;  /* 0x00000004030c7825 */ /* 0x001fe400078e020c */
[----:B------:R-:W3:Y:S04]  /*01e0*/  LDG.E.EL R14, desc[UR4][R14.64] ;  /* 0x000000040e0e7981 */ /* 0x000ee8000c2e1900 */
[----:B------:R0:W3:Y:S01]  /*01f0*/  LDG.E.EL R3, desc[UR4][R12.64] ;  /* 0x000000040c037981 */ /* 0x0000e2000c2e1900 */
[----:B-1----:R-:W-:-:S04]  /*0200*/  IMAD.WIDE R8, R0, 0x4, R8 ;  /* 0x0000000400087825 */ /* 0x002fc800078e0208 */
[----:B--2---:R-:W-:-:S04]  /*0210*/  FADD R10, R10, 0.0010000000474974513054 ;  /* 0x3a83126f0a0a7421 */ /* 0x004fc80000000000 */
[----:B------:R-:W1:Y:S02]  /*0220*/  MUFU.SQRT R11, R10 ;  /* 0x0000000a000b7308 */ /* 0x000e640000002000 */
[C---:B-1----:R-:W-:Y:S02]  /*0230*/  FSETP.GT.AND P0, PT, R11.reuse, 8.50705917302346158658e+37, PT ;  /* 0x7e8000000b00780b */ /* 0x042fe40003f04000 */
[----:B------:R-:W-:-:S11]  /*0240*/  FSETP.GEU.AND P1, PT, R11, 1.175494350822287508e-38, PT ;  /* 0x008000000b00780b */ /* 0x000fd60003f2e000 */
[----:B------:R-:W-:-:S04]  /*0250*/  @P0 FMUL R11, R11, 0.25 ;  /* 0x3e8000000b0b0820 */ /* 0x000fc80000400000 */
[----:B------:R-:W-:-:S06]  /*0260*/  @!P1 FMUL R11, R11, 16777216 ;  /* 0x4b8000000b0b9820 */ /* 0x000fcc0000400000 */
[----:B------:R-:W1:Y:S01]  /*0270*/  MUFU.RCP R11, R11 ;  /* 0x0000000b000b7308 */ /* 0x000e620000001000 */
[----:B0-----:R-:W-:Y:S01]  /*0280*/  FSEL R12, R16, 1, P0 ;  /* 0x3f800000100c7808 */ /* 0x001fe20000000000 */
[----:B----4-:R-:W-:-:S04]  /*0290*/  FADD R13, R4, -R2 ;  /* 0x80000002040d7221 */ /* 0x010fc80000000000 */
[----:B------:R-:W-:Y:S01]  /*02a0*/  @!P1 FMUL R12, R12, 16777216 ;  /* 0x4b8000000c0c9820 */ /* 0x000fe20000400000 */
[--C-:B------:R-:W-:Y:S01]  /*02b0*/  FADD R5, R5, -R2.reuse ;  /* 0x8000000205057221 */ /* 0x100fe20000000000 */
[--C-:B------:R-:W-:Y:S01]  /*02c0*/  FADD R15, R6, -R2.reuse ;  /* 0x80000002060f7221 */ /* 0x100fe20000000000 */
[----:B------:R-:W-:Y:S01]  /*02d0*/  FADD R7, R7, -R2 ;  /* 0x8000000207077221 */ /* 0x000fe20000000000 */
[----:B-1----:R-:W-:-:S04]  /*02e0*/  FMUL R12, R11, R12 ;  /* 0x0000000c0b0c7220 */ /* 0x002fc80000400000 */
[C---:B------:R-:W-:Y:S01]  /*02f0*/  FMUL R13, R12.reuse, R13 ;  /* 0x0000000d0c0d7220 */ /* 0x040fe20000400000 */
[C---:B------:R-:W-:Y:S01]  /*0300*/  FMUL R5, R12.reuse, R5 ;  /* 0x000000050c057220 */ /* 0x040fe20000400000 */
[C---:B------:R-:W-:Y:S01]  /*0310*/  FMUL R15, R12.reuse, R15 ;  /* 0x0000000f0c0f7220 */ /* 0x040fe20000400000 */
[----:B------:R-:W-:Y:S01]  /*0320*/  FMUL R7, R12, R7 ;  /* 0x000000070c077220 */ /* 0x000fe20000400000 */
[C-C-:B---3--:R-:W-:Y:S01]  /*0330*/  FFMA R13, R3.reuse, R13, R14.reuse ;  /* 0x0000000d030d7223 */ /* 0x148fe2000000000e */
[C-C-:B------:R-:W-:Y:S01]  /*0340*/  FFMA R5, R3.reuse, R5, R14.reuse ;  /* 0x0000000503057223 */ /* 0x140fe2000000000e */
[C-C-:B------:R-:W-:Y:S01]  /*0350*/  FFMA R15, R3.reuse, R15, R14.reuse ;  /* 0x0000000f030f7223 */ /* 0x140fe2000000000e */
[----:B------:R-:W-:Y:S02]  /*0360*/  FFMA R7, R3, R7, R14 ;  /* 0x0000000703077223 */ /* 0x000fe4000000000e */
[----:B------:R-:W-:Y:S02]  /*0370*/  FSETP.GEU.AND P3, PT, R13, RZ, PT ;  /* 0x000000ff0d00720b */ /* 0x000fe40003f6e000 */
[----:B------:R-:W-:-:S02]  /*0380*/  FSETP.GEU.AND P2, PT, R5, RZ, PT ;  /* 0x000000ff0500720b */ /* 0x000fc40003f4e000 */
[----:B------:R-:W-:Y:S02]  /*0390*/  FSETP.GEU.AND P1, PT, R15, RZ, PT ;  /* 0x000000ff0f00720b */ /* 0x000fe40003f2e000 */
[----:B------:R-:W-:Y:S02]  /*03a0*/  FSETP.GEU.AND P0, PT, R7, RZ, PT ;  /* 0x000000ff0700720b */ /* 0x000fe40003f0e000 */
[----:B------:R-:W-:Y:S02]  /*03b0*/  SEL R4, R13, RZ, P3 ;  /* 0x000000ff0d047207 */ /* 0x000fe40001800000 */
[----:B------:R-:W-:Y:S02]  /*03c0*/  SEL R5, R5, RZ, P2 ;  /* 0x000000ff05057207 */ /* 0x000fe40001000000 */
[----:B------:R-:W-:Y:S02]  /*03d0*/  SEL R6, R15, RZ, P1 ;  /* 0x000000ff0f067207 */ /* 0x000fe40000800000 */
[----:B------:R-:W-:-:S05]  /*03e0*/  SEL R7, R7, RZ, P0 ;  /* 0x000000ff07077207 */ /* 0x000fca0000000000 */
[----:B------:R-:W-:Y:S01]  /*03f0*/  STG.E.128 desc[UR4][R8.64], R4 ;  /* 0x0000000408007986 */ /* 0x000fe2000c101d04 */
[----:B------:R-:W-:Y:S05]  /*0400*/  EXIT ;  /* 0x000000000000794d */ /* 0x000fea0003800000 */
.L_x_0:
[----:B------:R-:W-:-:S00]  /*0410*/  BRA `(.L_x_0) ;  /* 0xfffffffc00fc7947 */ /* 0x000fc0000383ffff */
[----:B------:R-:W-:-:S00]  /*0420*/  NOP ;  /* 0x0000000000007918 */ /* 0x000fc00000000000 */
        /* <DEDUP_REMOVED lines=13> */
.L_x_1:


//--------------------- .nv.global.init           --------------------------
	.section	.nv.global.init,"aw",@progbits
.nv.global.init:
	.type		_$_str,@object
	.size		_$_str,(_$_str_$_2 - _$_str)
_$_str:
        /*0000*/ 	.byte	0x5f, 0x5f, 0x43, 0x55, 0x44, 0x41, 0x5f, 0x46, 0x54, 0x5a, 0x00
	.type		_$_str_$_2,@object
	.size		_$_str_$_2,(.L_1 - _$_str_$_2)
_$_str_$_2:
        /*000b*/ 	.byte	0x5f, 0x5f, 0x43, 0x55, 0x44, 0x41, 0x5f, 0x50, 0x52, 0x45, 0x43, 0x5f, 0x53, 0x51, 0x52, 0x54
        /*001b*/ 	.byte	0x00
.L_1:


//--------------------- .nv.constant0.triton_poi_fused__native_batch_norm_legit_no_training_relu_9 --------------------------
	.section	.nv.constant0.triton_poi_fused__native_batch_norm_legit_no_training_relu_9,"a",@progbits
	.sectionflags	@""
	.align	4
.nv.constant0.triton_poi_fused__native_batch_norm_legit_no_training_relu_9:
	.zero		580
